	.headerflags	@"EF_CUDA_TEXMODE_UNIFIED EF_CUDA_64BIT_ADDRESS EF_CUDA_ACCELERATORS EF_CUDA_SM90 EF_CUDA_VIRTUAL_SM(EF_CUDA_SM90)"
	.elftype	@"ET_EXEC"


//--------------------- .nv.info                  --------------------------
	.section	.nv.info,"",@"SHT_CUDA_INFO"
	.align	4


	//----- nvinfo : EIATTR_REGCOUNT
	.align		4
        /*0000*/ 	.byte	0x04, 0x2f
        /*0002*/ 	.short	(.L_3 - .L_2)
	.align		4
.L_2:
        /*0004*/ 	.word	index@(triton_poi_fused__native_batch_norm_legit_no_training_mul_sigmoid_10)
        /*0008*/ 	.word	0x00000010


	//----- nvinfo : EIATTR_MIN_STACK_SIZE
	.align		4
.L_3:
        /*000c*/ 	.byte	0x04, 0x12
        /*000e*/ 	.short	(.L_5 - .L_4)
	.align		4
.L_4:
        /*0010*/ 	.word	index@(triton_poi_fused__native_batch_norm_legit_no_training_mul_sigmoid_10)
        /*0014*/ 	.word	0x00000000


	//----- nvinfo : EIATTR_FRAME_SIZE
	.align		4
.L_5:
        /*0018*/ 	.byte	0x04, 0x11
        /*001a*/ 	.short	(.L_7 - .L_6)
	.align		4
.L_6:
        /*001c*/ 	.word	index@(triton_poi_fused__native_batch_norm_legit_no_training_mul_sigmoid_10)
        /*0020*/ 	.word	0x00000000


	//----- nvinfo : EIATTR_MIN_STACK_SIZE
	.align		4
.L_7:
        /*0024*/ 	.byte	0x04, 0x12
        /*0026*/ 	.short	(.L_9 - .L_8)
	.align		4
.L_8:
        /*0028*/ 	.word	index@(triton_poi_fused__native_batch_norm_legit_no_training_mul_sigmoid_10)
        /*002c*/ 	.word	0x00000000
.L_9:


//--------------------- .nv.info.triton_poi_fused__native_batch_norm_legit_no_training_mul_sigmoid_10 --------------------------
	.section	.nv.info.triton_poi_fused__native_batch_norm_legit_no_training_mul_sigmoid_10,"",@"SHT_CUDA_INFO"
	.sectionflags	@""
	.align	4


	//----- nvinfo : EIATTR_CUDA_API_VERSION
	.align		4
        /*0000*/ 	.byte	0x04, 0x37
        /*0002*/ 	.short	(.L_11 - .L_10)
.L_10:
        /*0004*/ 	.word	0x0000007c


	//----- nvinfo : EIATTR_KPARAM_INFO
	.align		4
.L_11:
        /*0008*/ 	.byte	0x04, 0x17
        /*000a*/ 	.short	(.L_13 - .L_12)
.L_12:
        /*000c*/ 	.word	0x00000000
        /*0010*/ 	.short	0x0006
        /*0012*/ 	.short	0x0030
        /*0014*/ 	.byte	0x00, 0xf0, 0x11, 0x00


	//----- nvinfo : EIATTR_KPARAM_INFO
	.align		4
.L_13:
        /*0018*/ 	.byte	0x04, 0x17
        /*001a*/ 	.short	(.L_15 - .L_14)
.L_14:
        /*001c*/ 	.word	0x00000000
        /*0020*/ 	.short	0x0005
        /*0022*/ 	.short	0x0028
        /*0024*/ 	.byte	0x00, 0xf4, 0x21, 0x00


	//----- nvinfo : EIATTR_KPARAM_INFO
	.align		4
.L_15:
        /*0028*/ 	.byte	0x04, 0x17
        /*002a*/ 	.short	(.L_17 - .L_16)
.L_16:
        /*002c*/ 	.word	0x00000000
        /*0030*/ 	.short	0x0004
        /*0032*/ 	.short	0x0020
        /*0034*/ 	.byte	0x00, 0xf4, 0x21, 0x00


	//----- nvinfo : EIATTR_KPARAM_INFO
	.align		4
.L_17:
        /*0038*/ 	.byte	0x04, 0x17
        /*003a*/ 	.short	(.L_19 - .L_18)
.L_18:
        /*003c*/ 	.word	0x00000000
        /*0040*/ 	.short	0x0003
        /*0042*/ 	.short	0x0018
        /*0044*/ 	.byte	0x00, 0xf4, 0x21, 0x00


	//----- nvinfo : EIATTR_KPARAM_INFO
	.align		4
.L_19:
        /*0048*/ 	.byte	0x04, 0x17
        /*004a*/ 	.short	(.L_21 - .L_20)
.L_20:
        /*004c*/ 	.word	0x00000000
        /*0050*/ 	.short	0x0002
        /*0052*/ 	.short	0x0010
        /*0054*/ 	.byte	0x00, 0xf4, 0x21, 0x00


	//----- nvinfo : EIATTR_KPARAM_INFO
	.align		4
.L_21:
        /*0058*/ 	.byte	0x04, 0x17
        /*005a*/ 	.short	(.L_23 - .L_22)
.L_22:
        /*005c*/ 	.word	0x00000000
        /*0060*/ 	.short	0x0001
        /*0062*/ 	.short	0x0008
        /*0064*/ 	.byte	0x00, 0xf4, 0x21, 0x00


	//----- nvinfo : EIATTR_KPARAM_INFO
	.align		4
.L_23:
        /*0068*/ 	.byte	0x04, 0x17
        /*006a*/ 	.short	(.L_25 - .L_24)
.L_24:
        /*006c*/ 	.word	0x00000000
        /*0070*/ 	.short	0x0000
        /*0072*/ 	.short	0x0000
        /*0074*/ 	.byte	0x00, 0xf4, 0x21, 0x00


	//----- nvinfo : EIATTR_SPARSE_MMA_MASK
	.align		4
.L_25:
        /*0078*/ 	.byte	0x03, 0x50
        /*007a*/ 	.short	0x0000


	//----- nvinfo : EIATTR_MAXREG_COUNT
	.align		4
        /*007c*/ 	.byte	0x03, 0x1b
        /*007e*/ 	.short	0x00ff


	//----- nvinfo : EIATTR_EXIT_INSTR_OFFSETS
	.align		4
        /*0080*/ 	.byte	0x04, 0x1c
        /*0082*/ 	.short	(.L_27 - .L_26)


	//   ....[0]....
.L_26:
        /*0084*/ 	.word	0x00000380


	//----- nvinfo : EIATTR_REQNTID
	.align		4
.L_27:
        /*0088*/ 	.byte	0x04, 0x10
        /*008a*/ 	.short	(.L_29 - .L_28)
.L_28:
        /*008c*/ 	.word	0x00000080
        /*0090*/ 	.word	0x00000001
        /*0094*/ 	.word	0x00000001


	//----- nvinfo : EIATTR_CBANK_PARAM_SIZE
	.align		4
.L_29:
        /*0098*/ 	.byte	0x03, 0x19
        /*009a*/ 	.short	0x0034


	//----- nvinfo : EIATTR_PARAM_CBANK
	.align		4
        /*009c*/ 	.byte	0x04, 0x0a
        /*009e*/ 	.short	(.L_31 - .L_30)
	.align		4
.L_30:
        /*00a0*/ 	.word	index@(.nv.constant0.triton_poi_fused__native_batch_norm_legit_no_training_mul_sigmoid_10)
        /*00a4*/ 	.short	0x0210
        /*00a6*/ 	.short	0x0034


	//----- nvinfo : EIATTR_SW_WAR
	.align		4
.L_31:
        /*00a8*/ 	.byte	0x04, 0x36
        /*00aa*/ 	.short	(.L_33 - .L_32)
.L_32:
        /*00ac*/ 	.word	0x00000008
.L_33:


//--------------------- .nv.callgraph             --------------------------
	.section	.nv.callgraph,"",@"SHT_CUDA_CALLGRAPH"
	.align	4
	.sectionentsize	8
	.align		4
        /*0000*/ 	.word	0x00000000
	.align		4
        /*0004*/ 	.word	0xffffffff
	.align		4
        /*0008*/ 	.word	0x00000000
	.align		4
        /*000c*/ 	.word	0xfffffffe
	.align		4
        /*0010*/ 	.word	0x00000000
	.align		4
        /*0014*/ 	.word	0xfffffffd
	.align		4
        /*0018*/ 	.word	0x00000000
	.align		4
        /*001c*/ 	.word	0xfffffffc


//--------------------- .nv.constant4             --------------------------
	.section	.nv.constant4,"a",@progbits
	.align	8
	.align		8
.nv.constant4:
        /*0000*/ 	.dword	_$_str
	.align		8
        /*0008*/ 	.dword	_$_str_$_2


//--------------------- .text.triton_poi_fused__native_batch_norm_legit_no_training_mul_sigmoid_10 --------------------------
	.section	.text.triton_poi_fused__native_batch_norm_legit_no_training_mul_sigmoid_10,"ax",@progbits
	.align	128
        .global         triton_poi_fused__native_batch_norm_legit_no_training_mul_sigmoid_10
        .type           triton_poi_fused__native_batch_norm_legit_no_training_mul_sigmoid_10,@function
        .size           triton_poi_fused__native_batch_norm_legit_no_training_mul_sigmoid_10,(.L_x_1 - triton_poi_fused__native_batch_norm_legit_no_training_mul_sigmoid_10)
        .other          triton_poi_fused__native_batch_norm_legit_no_training_mul_sigmoid_10,@"STO_CUDA_ENTRY STV_DEFAULT"
triton_poi_fused__native_batch_norm_legit_no_training_mul_sigmoid_10:
.text.triton_poi_fused__native_batch_norm_legit_no_training_mul_sigmoid_10:
[----:B------:R-:W-:Y:S01]  /*0000*/  LDC R1, c[0x0][0x28] ;  /* 0x00000a00ff017b82 */ /* 0x000fe20000000800 */
[----:B------:R-:W1:Y:S07]  /*0010*/  S2R R0, SR_TID.X ;  /* 0x0000000000007919 */ /* 0x000e6e0000002100 */
[----:B------:R-:W2:Y:S01]  /*0020*/  LDC.64 R6, c[0x0][0x228] ;  /* 0x00008a00ff067b82 */ /* 0x000ea20000000a00 */
[----:B------:R-:W-:Y:S01]  /*0030*/  ULDC.64 UR4, c[0x0][0x208] ;  /* 0x0000820000047ab9 */ /* 0x000fe20000000a00 */
[----:B------:R-:W3:Y:S06]  /*0040*/  S2R R3, SR_CTAID.X ;  /* 0x0000000000037919 */ /* 0x000eec0000002500 */
[----:B------:R-:W4:Y:S08]  /*0050*/  LDC.64 R4, c[0x0][0x220] ;  /* 0x00008800ff047b82 */ /* 0x000f300000000a00 */
[----:B------:R-:W5:Y:S08]  /*0060*/  LDC.64 R8, c[0x0][0x230] ;  /* 0x00008c00ff087b82 */ /* 0x000f700000000a00 */
[----:B------:R-:W5:Y:S01]  /*0070*/  LDC.64 R10, c[0x0][0x238] ;  /* 0x00008e00ff0a7b82 */ /* 0x000f620000000a00 */
[----:B-1----:R-:W-:-:S02]  /*0080*/  LOP3.LUT R0, R0, 0x7f, RZ, 0xc0, !PT ;  /* 0x0000007f00007812 */ /* 0x002fc400078ec0ff */
[----:B---3--:R-:W-:Y:S02]  /*0090*/  SHF.R.S32.HI R2, RZ, 0x18, R3 ;  /* 0x00000018ff027819 */ /* 0x008fe40000011403 */
[----:B------:R-:W-:Y:S02]  /*00a0*/  LEA R0, R3, R0, 0x7 ;  /* 0x0000000003007211 */ /* 0x000fe400078e38ff */
[----:B------:R-:W-:-:S04]  /*00b0*/  SGXT R3, R2, 0x1 ;  /* 0x000000010203781a */ /* 0x000fc80000000200 */
[----:B------:R-:W-:-:S04]  /*00c0*/  LEA.HI R3, R3, R0, RZ, 0x2 ;  /* 0x0000000003037211 */ /* 0x000fc800078f10ff */
[----:B------:R-:W-:-:S04]  /*00d0*/  LOP3.LUT R3, R3, 0xfffffffc, RZ, 0xc0, !PT ;  /* 0xfffffffc03037812 */ /* 0x000fc800078ec0ff */
[----:B------:R-:W-:Y:S02]  /*00e0*/  IADD3 R13, R0, -R3, RZ ;  /* 0x80000003000d7210 */ /* 0x000fe40007ffe0ff */
[----:B------:R-:W1:Y:S03]  /*00f0*/  LDC.64 R2, c[0x0][0x218] ;  /* 0x00008600ff027b82 */ /* 0x000e660000000a00 */
[----:B--2---:R-:W-:-:S06]  /*0100*/  IMAD.WIDE R6, R13, 0x4, R6 ;  /* 0x000000040d067825 */ /* 0x004fcc00078e0206 */
[----:B------:R-:W2:Y:S01]  /*0110*/  LDG.E.EL R6, desc[UR4][R6.64] ;  /* 0x0000000406067981 */ /* 0x000ea2000c2e1900 */
[----:B----4-:R-:W-:-:S04]  /*0120*/  IMAD.WIDE R4, R13, 0x4, R4 ;  /* 0x000000040d047825 */ /* 0x010fc800078e0204 */
[C---:B-----5:R-:W-:Y:S02]  /*0130*/  IMAD.WIDE R8, R13.reuse, 0x4, R8 ;  /* 0x000000040d087825 */ /* 0x060fe400078e0208 */
[----:B------:R3:W4:Y:S02]  /*0140*/  LDG.E.EL R5, desc[UR4][R4.64] ;  /* 0x0000000404057981 */ /* 0x000724000c2e1900 */
[----:B0-----:R-:W-:Y:S02]  /*0150*/  IMAD.WIDE R10, R13, 0x4, R10 ;  /* 0x000000040d0a7825 */ /* 0x001fe400078e020a */
[----:B------:R-:W5:Y:S02]  /*0160*/  LDG.E.EL R8, desc[UR4][R8.64] ;  /* 0x0000000408087981 */ /* 0x000f64000c2e1900 */
[----:B-1----:R-:W-:Y:S02]  /*0170*/  IMAD.WIDE R2, R0, 0x4, R2 ;  /* 0x0000000400027825 */ /* 0x002fe400078e0202 */
[----:B------:R-:W5:Y:S04]  /*0180*/  LDG.E.EL R11, desc[UR4][R10.64] ;  /* 0x000000040a0b7981 */ /* 0x000f68000c2e1900 */
[----:B------:R-:W4:Y:S01]  /*0190*/  LDG.E R2, desc[UR4][R2.64] ;  /* 0x0000000402027981 */ /* 0x000f22000c1e1900 */
[----:B------:R-:W-:Y:S01]  /*01a0*/  HFMA2.MMA R12, -RZ, RZ, 1.625, 0 ;  /* 0x3e800000ff0c7435 */ /* 0x000fe200000001ff */
[----:B--2---:R-:W-:-:S04]  /*01b0*/  FADD R6, R6, 0.0010000000474974513054 ;  /* 0x3a83126f06067421 */ /* 0x004fc80000000000 */
[----:B------:R-:W0:Y:S02]  /*01c0*/  MUFU.SQRT R7, R6 ;  /* 0x0000000600077308 */ /* 0x000e240000002000 */
[C---:B0-----:R-:W-:Y:S02]  /*01d0*/  FSETP.GT.AND P0, PT, R7.reuse, 8.50705917302346158658e+37, PT ;  /* 0x7e8000000700780b */ /* 0x041fe40003f04000 */
[----:B------:R-:W-:-:S11]  /*01e0*/  FSETP.GEU.AND P1, PT, R7, 1.175494350822287508e-38, PT ;  /* 0x008000000700780b */ /* 0x000fd60003f2e000 */
[----:B------:R-:W-:-:S04]  /*01f0*/  @P0 FMUL R7, R7, 0.25 ;  /* 0x3e80000007070820 */ /* 0x000fc80000400000 */
[----:B------:R-:W-:-:S06]  /*0200*/  @!P1 FMUL R7, R7, 16777216 ;  /* 0x4b80000007079820 */ /* 0x000fcc0000400000 */
[----:B------:R-:W0:Y:S01]  /*0210*/  MUFU.RCP R7, R7 ;  /* 0x0000000700077308 */ /* 0x000e220000001000 */
[----:B---3--:R-:W-:Y:S01]  /*0220*/  FSEL R4, R12, 1, P0 ;  /* 0x3f8000000c047808 */ /* 0x008fe20000000000 */
[----:B----4-:R-:W-:-:S04]  /*0230*/  FADD R2, R2, -R5 ;  /* 0x8000000502027221 */ /* 0x010fc80000000000 */
[----:B------:R-:W-:-:S04]  /*0240*/  @!P1 FMUL R4, R4, 16777216 ;  /* 0x4b80000004049820 */ /* 0x000fc80000400000 */
[----:B0-----:R-:W-:-:S04]  /*0250*/  FMUL R3, R7, R4 ;  /* 0x0000000407037220 */ /* 0x001fc80000400000 */
[----:B------:R-:W-:-:S04]  /*0260*/  FMUL R2, R2, R3 ;  /* 0x0000000302027220 */ /* 0x000fc80000400000 */
[----:B-----5:R-:W-:-:S04]  /*0270*/  FFMA R8, R8, R2, R11 ;  /* 0x0000000208087223 */ /* 0x020fc8000000000b */
[----:B------:R-:W-:-:S04]  /*0280*/  FADD R2, RZ, -R8 ;  /* 0x80000008ff027221 */ /* 0x000fc80000000000 */
[----:B------:R-:W-:-:S05]  /*0290*/  FMUL R4, R2, 1.4426950216293334961 ;  /* 0x3fb8aa3b02047820 */ /* 0x000fca0000400000 */
[----:B------:R-:W-:-:S13]  /*02a0*/  FSETP.GEU.AND P0, PT, R4, -126, PT ;  /* 0xc2fc00000400780b */ /* 0x000fda0003f0e000 */
[----:B------:R-:W-:-:S04]  /*02b0*/  @!P0 FMUL R4, R4, 0.5 ;  /* 0x3f00000004048820 */ /* 0x000fc80000400000 */
[----:B------:R-:W0:Y:S02]  /*02c0*/  MUFU.EX2 R2, R4 ;  /* 0x0000000400027308 */ /* 0x000e240000000800 */
[----:B0-----:R-:W-:-:S04]  /*02d0*/  @!P0 FMUL R2, R2, R2 ;  /* 0x0000000202028220 */ /* 0x001fc80000400000 */
[----:B------:R-:W-:Y:S02]  /*02e0*/  FADD R5, R2, 1 ;  /* 0x3f80000002057421 */ /* 0x000fe40000000000 */
[----:B------:R-:W0:Y:S03]  /*02f0*/  LDC.64 R2, c[0x0][0x210] ;  /* 0x00008400ff027b82 */ /* 0x000e260000000a00 */
[----:B------:R-:W-:-:S13]  /*0300*/  FSETP.GT.AND P0, PT, R5, 8.50705917302346158658e+37, PT ;  /* 0x7e8000000500780b */ /* 0x000fda0003f04000 */
[----:B------:R-:W-:-:S06]  /*0310*/  @P0 FMUL R5, R5, 0.25 ;  /* 0x3e80000005050820 */ /* 0x000fcc0000400000 */
[----:B------:R-:W1:Y:S01]  /*0320*/  MUFU.RCP R5, R5 ;  /* 0x0000000500057308 */ /* 0x000e620000001000 */
[----:B------:R-:W-:Y:S01]  /*0330*/  FSEL R6, R12, 1, P0 ;  /* 0x3f8000000c067808 */ /* 0x000fe20000000000 */
[----:B0-----:R-:W-:-:S04]  /*0340*/  IMAD.WIDE R2, R0, 0x4, R2 ;  /* 0x0000000400027825 */ /* 0x001fc800078e0202 */
[----:B-1----:R-:W-:-:S04]  /*0350*/  FMUL R7, R5, R6 ;  /* 0x0000000605077220 */ /* 0x002fc80000400000 */
[----:B------:R-:W-:-:S05]  /*0360*/  FMUL R7, R8, R7 ;  /* 0x0000000708077220 */ /* 0x000fca0000400000 */
[----:B------:R-:W-:Y:S01]  /*0370*/  STG.E desc[UR4][R2.64], R7 ;  /* 0x0000000702007986 */ /* 0x000fe2000c101904 */
[----:B------:R-:W-:Y:S05]  /*0380*/  EXIT ;  /* 0x000000000000794d */ /* 0x000fea0003800000 */
.L_x_0:
[----:B------:R-:W-:-:S00]  /*0390*/  BRA `(.L_x_0) ;  /* 0xfffffffc00fc7947 */ /* 0x000fc0000383ffff */
[----:B------:R-:W-:-:S00]  /*03a0*/  NOP ;  /* 0x0000000000007918 */ /* 0x000fc00000000000 */
        /* <DEDUP_REMOVED lines=13> */
.L_x_1:


//--------------------- .nv.global.init           --------------------------
	.section	.nv.global.init,"aw",@progbits
.nv.global.init:
	.type		_$_str,@object
	.size		_$_str,(_$_str_$_2 - _$_str)
_$_str:
        /*0000*/ 	.byte	0x5f, 0x5f, 0x43, 0x55, 0x44, 0x41, 0x5f, 0x46, 0x54, 0x5a, 0x00
	.type		_$_str_$_2,@object
	.size		_$_str_$_2,(.L_1 - _$_str_$_2)
_$_str_$_2:
        /*000b*/ 	.byte	0x5f, 0x5f, 0x43, 0x55, 0x44, 0x41, 0x5f, 0x50, 0x52, 0x45, 0x43, 0x5f, 0x53, 0x51, 0x52, 0x54
        /*001b*/ 	.byte	0x00
.L_1:


//--------------------- .nv.constant0.triton_poi_fused__native_batch_norm_legit_no_training_mul_sigmoid_10 --------------------------
	.section	.nv.constant0.triton_poi_fused__native_batch_norm_legit_no_training_mul_sigmoid_10,"a",@progbits
	.sectionflags	@""
	.align	4
.nv.constant0.triton_poi_fused__native_batch_norm_legit_no_training_mul_sigmoid_10:
	.zero		580
